//
// Generated by NVIDIA NVVM Compiler
//
// Compiler Build ID: CL-36424714
// Cuda compilation tools, release 13.0, V13.0.88
// Based on NVVM 20.0.0
//

.version 9.0
.target sm_100
.address_size 64

	// .globl	_Z9reduce_v5ILi256EEvPKfPf
// _ZZ9reduce_v5ILi256EEvPKfPfE4smem has been demoted

.visible .entry _Z9reduce_v5ILi256EEvPKfPf(
	.param .u64 .ptr .align 1 _Z9reduce_v5ILi256EEvPKfPf_param_0,
	.param .u64 .ptr .align 1 _Z9reduce_v5ILi256EEvPKfPf_param_1
)
{
	.reg .pred 	%p<6>;
	.reg .b32 	%r<10>;
	.reg .b32 	%f<26>;
	.reg .b64 	%rd<11>;
	// demoted variable
	.shared .align 4 .b8 _ZZ9reduce_v5ILi256EEvPKfPfE4smem[1024];
	ld.param.u64 	%rd2, [_Z9reduce_v5ILi256EEvPKfPf_param_0];
	ld.param.u64 	%rd1, [_Z9reduce_v5ILi256EEvPKfPf_param_1];
	cvta.to.global.u64 	%rd3, %rd2;
	mov.u32 	%r1, %tid.x;
	mov.u32 	%r2, %ctaid.x;
	shl.b32 	%r4, %r2, 9;
	add.s32 	%r5, %r4, %r1;
	mul.wide.u32 	%rd4, %r5, 4;
	add.s64 	%rd5, %rd3, %rd4;
	ld.global.f32 	%f4, [%rd5];
	add.s32 	%r6, %r5, 256;
	mul.wide.u32 	%rd6, %r6, 4;
	add.s64 	%rd7, %rd3, %rd6;
	ld.global.f32 	%f5, [%rd7];
	add.f32 	%f6, %f4, %f5;
	shl.b32 	%r7, %r1, 2;
	mov.u32 	%r8, _ZZ9reduce_v5ILi256EEvPKfPfE4smem;
	add.s32 	%r3, %r8, %r7;
	st.shared.f32 	[%r3], %f6;
	bar.sync 	0;
	setp.gt.u32 	%p1, %r1, 127;
	@%p1 bra 	$L__BB0_2;
	ld.shared.f32 	%f7, [%r3+512];
	ld.shared.f32 	%f8, [%r3];
	add.f32 	%f9, %f7, %f8;
	st.shared.f32 	[%r3], %f9;
$L__BB0_2:
	bar.sync 	0;
	setp.gt.u32 	%p2, %r1, 63;
	@%p2 bra 	$L__BB0_4;
	ld.shared.f32 	%f10, [%r3+256];
	ld.shared.f32 	%f11, [%r3];
	add.f32 	%f12, %f10, %f11;
	st.shared.f32 	[%r3], %f12;
$L__BB0_4:
	bar.sync 	0;
	setp.gt.u32 	%p3, %r1, 31;
	@%p3 bra 	$L__BB0_9;
	ld.volatile.shared.f32 	%f25, [%r3];
	mov.u32 	%r9, %ntid.x;
	setp.lt.u32 	%p4, %r9, 64;
	@%p4 bra 	$L__BB0_7;
	ld.volatile.shared.f32 	%f13, [%r3+128];
	add.f32 	%f25, %f25, %f13;
	bar.warp.sync 	-1;
	st.volatile.shared.f32 	[%r3], %f25;
	bar.warp.sync 	-1;
$L__BB0_7:
	ld.volatile.shared.f32 	%f14, [%r3+64];
	add.f32 	%f15, %f25, %f14;
	bar.warp.sync 	-1;
	st.volatile.shared.f32 	[%r3], %f15;
	bar.warp.sync 	-1;
	ld.volatile.shared.f32 	%f16, [%r3+32];
	add.f32 	%f17, %f15, %f16;
	bar.warp.sync 	-1;
	st.volatile.shared.f32 	[%r3], %f17;
	bar.warp.sync 	-1;
	ld.volatile.shared.f32 	%f18, [%r3+16];
	add.f32 	%f19, %f17, %f18;
	bar.warp.sync 	-1;
	st.volatile.shared.f32 	[%r3], %f19;
	bar.warp.sync 	-1;
	ld.volatile.shared.f32 	%f20, [%r3+8];
	add.f32 	%f21, %f19, %f20;
	bar.warp.sync 	-1;
	st.volatile.shared.f32 	[%r3], %f21;
	bar.warp.sync 	-1;
	ld.volatile.shared.f32 	%f22, [%r3+4];
	add.f32 	%f23, %f21, %f22;
	bar.warp.sync 	-1;
	st.volatile.shared.f32 	[%r3], %f23;
	bar.warp.sync 	-1;
	setp.ne.s32 	%p5, %r1, 0;
	@%p5 bra 	$L__BB0_9;
	ld.shared.f32 	%f24, [_ZZ9reduce_v5ILi256EEvPKfPfE4smem];
	cvta.to.global.u64 	%rd8, %rd1;
	mul.wide.u32 	%rd9, %r2, 4;
	add.s64 	%rd10, %rd8, %rd9;
	st.global.f32 	[%rd10], %f24;
$L__BB0_9:
	ret;

}


// ===== COMPILED SASS (sm_100) =====

	.target	sm_100

	.elftype	@"ET_EXEC"


//--------------------- .note.nv.tkinfo           --------------------------
	.section	.note.nv.tkinfo,"",@"SHT_NOTE"
	.sectionflags	@"SHF_NOTE_NV_TKINFO"
	.tkinfo
        /*0018*/ 	.word	0x00000002
        /*0030*/ 	.string	""
        /*0030*/ 	.string	"ptxas"
        /*0030*/ 	.string	"Cuda compilation tools, release 13.0, V13.0.88"
        /*0030*/ 	.string	"Build cuda_13.0.r13.0/compiler.36424714_0"
        /*0030*/ 	.string	"-arch sm_100 -m 64 "



//--------------------- .note.nv.cuinfo           --------------------------
	.section	.note.nv.cuinfo,"",@"SHT_NOTE"
	.sectionflags	@"SHF_NOTE_NV_CUINFO"
        /*0018*/ 	.short	0x0002
        /*001a*/ 	.short	0x0064
        /*001c*/ 	.short	0x0082
	.zero		2


//--------------------- .nv.info                  --------------------------
	.section	.nv.info,"",@"SHT_CUDA_INFO"
	.align	4


	//----- nvinfo : EIATTR_REGCOUNT
	.align		4
        /*0000*/ 	.byte	0x04, 0x2f
        /*0002*/ 	.short	(.L_1 - .L_0)
	.align		4
.L_0:
        /*0004*/ 	.word	index@(_Z9reduce_v5ILi256EEvPKfPf)
        /*0008*/ 	.word	0x0000000c


	//----- nvinfo : EIATTR_FRAME_SIZE
	.align		4
.L_1:
        /*000c*/ 	.byte	0x04, 0x11
        /*000e*/ 	.short	(.L_3 - .L_2)
	.align		4
.L_2:
        /*0010*/ 	.word	index@(_Z9reduce_v5ILi256EEvPKfPf)
        /*0014*/ 	.word	0x00000000


	//----- nvinfo : EIATTR_MIN_STACK_SIZE
	.align		4
.L_3:
        /*0018*/ 	.byte	0x04, 0x12
        /*001a*/ 	.short	(.L_5 - .L_4)
	.align		4
.L_4:
        /*001c*/ 	.word	index@(_Z9reduce_v5ILi256EEvPKfPf)
        /*0020*/ 	.word	0x00000000
.L_5:


//--------------------- .nv.compat                --------------------------
	.section	.nv.compat,"",@"SHT_CUDA_COMPAT_INFO"
	.align	4
        /*0000*/ 	.byte	0x02, 0x09, 0x00, 0x00, 0x02, 0x02, 0x01, 0x00, 0x02, 0x05, 0x05, 0x00, 0x03, 0x07, 0x01, 0x01
        /*0010*/ 	.byte	0x02, 0x03, 0x00, 0x00, 0x02, 0x06, 0x01, 0x00, 0x04, 0x0b, 0x08, 0x00, 0x09, 0x00, 0x00, 0x00
        /*0020*/ 	.byte	0x00, 0x00, 0x00, 0x00


//--------------------- .nv.info._Z9reduce_v5ILi256EEvPKfPf --------------------------
	.section	.nv.info._Z9reduce_v5ILi256EEvPKfPf,"",@"SHT_CUDA_INFO"
	.sectionflags	@""
	.align	4


	//----- nvinfo : EIATTR_CUDA_API_VERSION
	.align		4
        /*0000*/ 	.byte	0x04, 0x37
        /*0002*/ 	.short	(.L_7 - .L_6)
.L_6:
        /*0004*/ 	.word	0x00000082


	//----- nvinfo : EIATTR_KPARAM_INFO
	.align		4
.L_7:
        /*0008*/ 	.byte	0x04, 0x17
        /*000a*/ 	.short	(.L_9 - .L_8)
.L_8:
        /*000c*/ 	.word	0x00000000
        /*0010*/ 	.short	0x0001
        /*0012*/ 	.short	0x0008
        /*0014*/ 	.byte	0x00, 0xf5, 0x21, 0x00


	//----- nvinfo : EIATTR_KPARAM_INFO
	.align		4
.L_9:
        /*0018*/ 	.byte	0x04, 0x17
        /*001a*/ 	.short	(.L_11 - .L_10)
.L_10:
        /*001c*/ 	.word	0x00000000
        /*0020*/ 	.short	0x0000
        /*0022*/ 	.short	0x0000
        /*0024*/ 	.byte	0x00, 0xf5, 0x21, 0x00


	//----- nvinfo : EIATTR_SPARSE_MMA_MASK
	.align		4
.L_11:
        /*0028*/ 	.byte	0x03, 0x50
        /*002a*/ 	.short	0x0000


	//----- nvinfo : EIATTR_MAXREG_COUNT
	.align		4
        /*002c*/ 	.byte	0x03, 0x1b
        /*002e*/ 	.short	0x00ff


	//----- nvinfo : EIATTR_NUM_BARRIERS
	.align		4
        /*0030*/ 	.byte	0x02, 0x4c
        /*0032*/ 	.byte	0x01
	.zero		1


	//----- nvinfo : EIATTR_MERCURY_ISA_VERSION
	.align		4
        /*0034*/ 	.byte	0x03, 0x5f
        /*0036*/ 	.short	0x0101


	//----- nvinfo : EIATTR_COOP_GROUP_MASK_REGIDS
	.align		4
        /*0038*/ 	.byte	0x04, 0x29
        /*003a*/ 	.short	(.L_13 - .L_12)


	//   ....[0]....
.L_12:
        /*003c*/ 	.word	0xffffffff


	//   ....[1]....
        /*0040*/ 	.word	0xffffffff


	//   ....[2]....
        /*0044*/ 	.word	0xffffffff


	//   ....[3]....
        /*0048*/ 	.word	0xffffffff


	//   ....[4]....
        /*004c*/ 	.word	0xffffffff


	//   ....[5]....
        /*0050*/ 	.word	0xffffffff


	//   ....[6]....
        /*0054*/ 	.word	0xffffffff


	//   ....[7]....
        /*0058*/ 	.word	0xffffffff


	//   ....[8]....
        /*005c*/ 	.word	0xffffffff


	//   ....[9]....
        /*0060*/ 	.word	0xffffffff


	//   ....[10]....
        /*0064*/ 	.word	0xffffffff


	//   ....[11]....
        /*0068*/ 	.word	0xffffffff


	//----- nvinfo : EIATTR_COOP_GROUP_INSTR_OFFSETS
	.align		4
.L_13:
        /*006c*/ 	.byte	0x04, 0x28
        /*006e*/ 	.short	(.L_15 - .L_14)


	//   ....[0]....
.L_14:
        /*0070*/ 	.word	0x00000250


	//   ....[1]....
        /*0074*/ 	.word	0x00000270


	//   ....[2]....
        /*0078*/ 	.word	0x000002b0


	//   ....[3]....
        /*007c*/ 	.word	0x000002d0


	//   ....[4]....
        /*0080*/ 	.word	0x00000300


	//   ....[5]....
        /*0084*/ 	.word	0x00000320


	//   ....[6]....
        /*0088*/ 	.word	0x00000350


	//   ....[7]....
        /*008c*/ 	.word	0x00000370


	//   ....[8]....
        /*0090*/ 	.word	0x000003a0


	//   ....[9]....
        /*0094*/ 	.word	0x000003c0


	//   ....[10]....
        /*0098*/ 	.word	0x000003f0


	//   ....[11]....
        /*009c*/ 	.word	0x00000410


	//----- nvinfo : EIATTR_VRC_CTA_INIT_COUNT
	.align		4
.L_15:
        /*00a0*/ 	.byte	0x02, 0x4a
	.zero		1
	.zero		1


	//----- nvinfo : EIATTR_EXIT_INSTR_OFFSETS
	.align		4
        /*00a4*/ 	.byte	0x04, 0x1c
        /*00a6*/ 	.short	(.L_17 - .L_16)


	//   ....[0]....
.L_16:
        /*00a8*/ 	.word	0x000001f0


	//   ....[1]....
        /*00ac*/ 	.word	0x00000420


	//   ....[2]....
        /*00b0*/ 	.word	0x00000470


	//----- nvinfo : EIATTR_CBANK_PARAM_SIZE
	.align		4
.L_17:
        /*00b4*/ 	.byte	0x03, 0x19
        /*00b6*/ 	.short	0x0010


	//----- nvinfo : EIATTR_PARAM_CBANK
	.align		4
        /*00b8*/ 	.byte	0x04, 0x0a
        /*00ba*/ 	.short	(.L_19 - .L_18)
	.align		4
.L_18:
        /*00bc*/ 	.word	index@(.nv.constant0._Z9reduce_v5ILi256EEvPKfPf)
        /*00c0*/ 	.short	0x0380
        /*00c2*/ 	.short	0x0010


	//----- nvinfo : EIATTR_SW_WAR
	.align		4
.L_19:
        /*00c4*/ 	.byte	0x04, 0x36
        /*00c6*/ 	.short	(.L_21 - .L_20)
.L_20:
        /*00c8*/ 	.word	0x00000008
.L_21:


//--------------------- .nv.callgraph             --------------------------
	.section	.nv.callgraph,"",@"SHT_CUDA_CALLGRAPH"
	.align	4
	.sectionentsize	8
	.align		4
        /*0000*/ 	.word	0x00000000
	.align		4
        /*0004*/ 	.word	0xffffffff
	.align		4
        /*0008*/ 	.word	0x00000000
	.align		4
        /*000c*/ 	.word	0xfffffffe
	.align		4
        /*0010*/ 	.word	0x00000000
	.align		4
        /*0014*/ 	.word	0xfffffffd
	.align		4
        /*0018*/ 	.word	0x00000000
	.align		4
        /*001c*/ 	.word	0xfffffffc


//--------------------- .text._Z9reduce_v5ILi256EEvPKfPf --------------------------
	.section	.text._Z9reduce_v5ILi256EEvPKfPf,"ax",@progbits
	.align	128
        .global         _Z9reduce_v5ILi256EEvPKfPf
        .type           _Z9reduce_v5ILi256EEvPKfPf,@function
        .size           _Z9reduce_v5ILi256EEvPKfPf,(.L_x_1 - _Z9reduce_v5ILi256EEvPKfPf)
        .other          _Z9reduce_v5ILi256EEvPKfPf,@"STO_CUDA_ENTRY STV_DEFAULT"
_Z9reduce_v5ILi256EEvPKfPf:
.text._Z9reduce_v5ILi256EEvPKfPf:
[----:B------:R-:W-:Y:S01]  /*0000*/  LDC R1, c[0x0][0x37c] ;  /* 0x0000df00ff017b82 */ /* 0x000fe20000000800 */
[----:B------:R-:W0:Y:S07]  /*0010*/  S2R R3, SR_TID.X ;  /* 0x0000000000037919 */ /* 0x000e2e0000002100 */
[----:B------:R-:W1:Y:S01]  /*0020*/  LDC.64 R6, c[0x0][0x380] ;  /* 0x0000e000ff067b82 */ /* 0x000e620000000a00 */
[----:B------:R-:W2:Y:S01]  /*0030*/  LDCU.64 UR6, c[0x0][0x358] ;  /* 0x00006b00ff0677ac */ /* 0x000ea20008000a00 */
[----:B------:R-:W0:Y:S02]  /*0040*/  S2R R0, SR_CTAID.X ;  /* 0x0000000000007919 */ /* 0x000e240000002500 */
[----:B0-----:R-:W-:-:S04]  /*0050*/  LEA R5, R0, R3, 0x9 ;  /* 0x0000000300057211 */ /* 0x001fc800078e48ff */
[C---:B------:R-:W-:Y:S01]  /*0060*/  IADD3 R9, PT, PT, R5.reuse, 0x100, RZ ;  /* 0x0000010005097810 */ /* 0x040fe20007ffe0ff */
[----:B-1----:R-:W-:-:S04]  /*0070*/  IMAD.WIDE.U32 R4, R5, 0x4, R6 ;  /* 0x0000000405047825 */ /* 0x002fc800078e0006 */
[----:B------:R-:W-:Y:S02]  /*0080*/  IMAD.WIDE.U32 R6, R9, 0x4, R6 ;  /* 0x0000000409067825 */ /* 0x000fe400078e0006 */
[----:B--2---:R-:W2:Y:S04]  /*0090*/  LDG.E R4, desc[UR6][R4.64] ;  /* 0x0000000604047981 */ /* 0x004ea8000c1e1900 */
[----:B------:R-:W2:Y:S01]  /*00a0*/  LDG.E R7, desc[UR6][R6.64] ;  /* 0x0000000606077981 */ /* 0x000ea2000c1e1900 */
[----:B------:R-:W0:Y:S01]  /*00b0*/  S2UR UR5, SR_CgaCtaId ;  /* 0x00000000000579c3 */ /* 0x000e220000008800 */
[----:B------:R-:W-:Y:S01]  /*00c0*/  UMOV UR4, 0x400 ;  /* 0x0000040000047882 */ /* 0x000fe20000000000 */
[C---:B------:R-:W-:Y:S02]  /*00d0*/  ISETP.GT.U32.AND P1, PT, R3.reuse, 0x7f, PT ;  /* 0x0000007f0300780c */ /* 0x040fe40003f24070 */
[----:B------:R-:W-:Y:S01]  /*00e0*/  ISETP.GT.U32.AND P0, PT, R3, 0x3f, PT ;  /* 0x0000003f0300780c */ /* 0x000fe20003f04070 */
[----:B0-----:R-:W-:-:S06]  /*00f0*/  ULEA UR4, UR5, UR4, 0x18 ;  /* 0x0000000405047291 */ /* 0x001fcc000f8ec0ff */
[----:B------:R-:W-:Y:S01]  /*0100*/  LEA R9, R3, UR4, 0x2 ;  /* 0x0000000403097c11 */ /* 0x000fe2000f8e10ff */
[----:B--2---:R-:W-:-:S05]  /*0110*/  FADD R2, R4, R7 ;  /* 0x0000000704027221 */ /* 0x004fca0000000000 */
[----:B------:R-:W-:Y:S01]  /*0120*/  STS [R9], R2 ;  /* 0x0000000209007388 */ /* 0x000fe20000000800 */
[----:B------:R-:W-:Y:S06]  /*0130*/  BAR.SYNC.DEFER_BLOCKING 0x0 ;  /* 0x0000000000007b1d */ /* 0x000fec0000010000 */
[----:B------:R-:W-:Y:S04]  /*0140*/  @!P1 LDS R8, [R9+0x200] ;  /* 0x0002000009089984 */ /* 0x000fe80000000800 */
[----:B------:R-:W0:Y:S02]  /*0150*/  @!P1 LDS R5, [R9] ;  /* 0x0000000009059984 */ /* 0x000e240000000800 */
[----:B0-----:R-:W-:-:S05]  /*0160*/  @!P1 FADD R8, R8, R5 ;  /* 0x0000000508089221 */ /* 0x001fca0000000000 */
[----:B------:R-:W-:Y:S01]  /*0170*/  @!P1 STS [R9], R8 ;  /* 0x0000000809009388 */ /* 0x000fe20000000800 */
[----:B------:R-:W-:Y:S01]  /*0180*/  BAR.SYNC.DEFER_BLOCKING 0x0 ;  /* 0x0000000000007b1d */ /* 0x000fe20000010000 */
[----:B------:R-:W-:-:S05]  /*0190*/  ISETP.GT.U32.AND P1, PT, R3, 0x1f, PT ;  /* 0x0000001f0300780c */ /* 0x000fca0003f24070 */
[----:B------:R-:W-:Y:S04]  /*01a0*/  @!P0 LDS R4, [R9+0x100] ;  /* 0x0001000009048984 */ /* 0x000fe80000000800 */
[----:B------:R-:W0:Y:S02]  /*01b0*/  @!P0 LDS R5, [R9] ;  /* 0x0000000009058984 */ /* 0x000e240000000800 */
[----:B0-----:R-:W-:-:S05]  /*01c0*/  @!P0 FADD R4, R4, R5 ;  /* 0x0000000504048221 */ /* 0x001fca0000000000 */
[----:B------:R0:W-:Y:S01]  /*01d0*/  @!P0 STS [R9], R4 ;  /* 0x0000000409008388 */ /* 0x0001e20000000800 */
[----:B------:R-:W-:Y:S06]  /*01e0*/  BAR.SYNC.DEFER_BLOCKING 0x0 ;  /* 0x0000000000007b1d */ /* 0x000fec0000010000 */
[----:B------:R-:W-:Y:S05]  /*01f0*/  @P1 EXIT ;  /* 0x000000000000194d */ /* 0x000fea0003800000 */
[----:B------:R-:W1:Y:S02]  /*0200*/  LDC R2, c[0x0][0x360] ;  /* 0x0000d800ff027b82 */ /* 0x000e640000000800 */
[----:B-1----:R-:W-:Y:S02]  /*0210*/  ISETP.GE.U32.AND P0, PT, R2, 0x40, PT ;  /* 0x000000400200780c */ /* 0x002fe40003f06070 */
[----:B------:R-:W-:Y:S11]  /*0220*/  LDS R2, [R9] ;  /* 0x0000000009027984 */ /* 0x000ff60000000800 */
[----:B------:R-:W1:Y:S02]  /*0230*/  @P0 LDS R5, [R9+0x80] ;  /* 0x0000800009050984 */ /* 0x000e640000000800 */
[----:B-1----:R-:W-:Y:S01]  /*0240*/  @P0 FADD R2, R2, R5 ;  /* 0x0000000502020221 */ /* 0x002fe20000000000 */
[----:B------:R-:W-:-:S04]  /*0250*/  @P0 NOP ;  /* 0x0000000000000918 */ /* 0x000fc80000000000 */
[----:B------:R-:W-:Y:S01]  /*0260*/  @P0 STS [R9], R2 ;  /* 0x0000000209000388 */ /* 0x000fe20000000800 */
[----:B------:R-:W-:-:S03]  /*0270*/  @P0 NOP ;  /* 0x0000000000000918 */ /* 0x000fc60000000000 */
[----:B------:R-:W0:Y:S01]  /*0280*/  LDS R5, [R9+0x40] ;  /* 0x0000400009057984 */ /* 0x000e220000000800 */
[----:B------:R-:W-:Y:S01]  /*0290*/  ISETP.NE.AND P0, PT, R3, RZ, PT ;  /* 0x000000ff0300720c */ /* 0x000fe20003f05270 */
[----:B0-----:R-:W-:Y:S01]  /*02a0*/  FADD R4, R5, R2 ;  /* 0x0000000205047221 */ /* 0x001fe20000000000 */
[----:B------:R-:W-:-:S04]  /*02b0*/  NOP ;  /* 0x0000000000007918 */ /* 0x000fc80000000000 */
[----:B------:R-:W-:Y:S01]  /*02c0*/  STS [R9], R4 ;  /* 0x0000000409007388 */ /* 0x000fe20000000800 */
[----:B------:R-:W-:-:S03]  /*02d0*/  NOP ;  /* 0x0000000000007918 */ /* 0x000fc60000000000 */
[----:B------:R-:W0:Y:S02]  /*02e0*/  LDS R5, [R9+0x20] ;  /* 0x0000200009057984 */ /* 0x000e240000000800 */
        /* <DEDUP_REMOVED lines=17> */
[----:B------:R0:W-:Y:S01]  /*0400*/  STS [R9], R6 ;  /* 0x0000000609007388 */ /* 0x0001e20000000800 */
[----:B------:R-:W-:Y:S01]  /*0410*/  NOP ;  /* 0x0000000000007918 */ /* 0x000fe20000000000 */
[----:B------:R-:W-:Y:S05]  /*0420*/  @P0 EXIT ;  /* 0x000000000000094d */ /* 0x000fea0003800000 */
[----:B------:R-:W1:Y:S01]  /*0430*/  LDS R5, [UR4] ;  /* 0x00000004ff057984 */ /* 0x000e620008000800 */
[----:B------:R-:W2:Y:S02]  /*0440*/  LDC.64 R2, c[0x0][0x388] ;  /* 0x0000e200ff027b82 */ /* 0x000ea40000000a00 */
[----:B--2---:R-:W-:-:S05]  /*0450*/  IMAD.WIDE.U32 R2, R0, 0x4, R2 ;  /* 0x0000000400027825 */ /* 0x004fca00078e0002 */
[----:B-1----:R-:W-:Y:S01]  /*0460*/  STG.E desc[UR6][R2.64], R5 ;  /* 0x0000000502007986 */ /* 0x002fe2000c101906 */
[----:B------:R-:W-:Y:S05]  /*0470*/  EXIT ;  /* 0x000000000000794d */ /* 0x000fea0003800000 */
.L_x_0:
[----:B------:R-:W-:-:S00]  /*0480*/  BRA `(.L_x_0) ;  /* 0xfffffffc00fc7947 */ /* 0x000fc0000383ffff */
[----:B------:R-:W-:-:S00]  /*0490*/  NOP ;  /* 0x0000000000007918 */ /* 0x000fc00000000000 */
        /* <DEDUP_REMOVED lines=14> */
.L_x_1:


//--------------------- .nv.shared._Z9reduce_v5ILi256EEvPKfPf --------------------------
	.section	.nv.shared._Z9reduce_v5ILi256EEvPKfPf,"aw",@nobits
	.sectionflags	@""
	.align	4
.nv.shared._Z9reduce_v5ILi256EEvPKfPf:
	.zero		2048


//--------------------- .nv.shared.reserved.0     --------------------------
	.section	.nv.shared.reserved.0,"aw",@nobits
	.weak		__nv_reservedSMEM_offset_0_alias
	.size		__nv_reservedSMEM_offset_0_alias, 0, 64
	.other		__nv_reservedSMEM_offset_0_alias,@"STO_CUDA_RESERVED_SHARED STV_DEFAULT"
__nv_reservedSMEM_offset_0_alias:
	.zero		0
	.zero		64


//--------------------- .nv.constant0._Z9reduce_v5ILi256EEvPKfPf --------------------------
	.section	.nv.constant0._Z9reduce_v5ILi256EEvPKfPf,"a",@progbits
	.sectionflags	@""
	.align	4
.nv.constant0._Z9reduce_v5ILi256EEvPKfPf:
	.zero		912


//--------------------- SYMBOLS --------------------------

	.type		.nv.reservedSmem.offset0,@object
	.size		.nv.reservedSmem.offset0,0x4
	.type		.nv.reservedSmem.cap,@object
	.size		.nv.reservedSmem.cap,0x4
